//
// Generated by NVIDIA NVVM Compiler
//
// Compiler Build ID: CL-36424714
// Cuda compilation tools, release 13.0, V13.0.88
// Based on NVVM 20.0.0
//

.version 9.0
.target sm_100
.address_size 64

	// .globl	_Z4testILi8EEvPfS0_S0_
// _ZZ4testILi8EEvPfS0_S0_E4smem has been demoted
// _ZZ4testILi8EEvPfS0_S0_E4smul has been demoted

.visible .entry _Z4testILi8EEvPfS0_S0_(
	.param .u64 .ptr .align 1 _Z4testILi8EEvPfS0_S0__param_0,
	.param .u64 .ptr .align 1 _Z4testILi8EEvPfS0_S0__param_1,
	.param .u64 .ptr .align 1 _Z4testILi8EEvPfS0_S0__param_2
)
{
	.reg .pred 	%p<2>;
	.reg .b32 	%r<13>;
	.reg .b32 	%f<7>;
	.reg .b64 	%rd<14>;
	// demoted variable
	.shared .align 4 .b8 _ZZ4testILi8EEvPfS0_S0_E4smem[256];
	// demoted variable
	.shared .align 4 .b8 _ZZ4testILi8EEvPfS0_S0_E4smul[32];
	ld.param.u64 	%rd3, [_Z4testILi8EEvPfS0_S0__param_0];
	ld.param.u64 	%rd1, [_Z4testILi8EEvPfS0_S0__param_1];
	ld.param.u64 	%rd2, [_Z4testILi8EEvPfS0_S0__param_2];
	cvta.to.global.u64 	%rd4, %rd3;
	mov.u32 	%r1, %tid.x;
	and.b32  	%r2, %r1, 31;
	shl.b32 	%r4, %r1, 2;
	cvt.u64.u32 	%rd5, %r4;
	and.b64  	%rd6, %rd5, 124;
	add.s64 	%rd7, %rd4, %rd6;
	ld.global.f32 	%f1, [%rd7];
	mov.u32 	%r5, _ZZ4testILi8EEvPfS0_S0_E4smem;
	add.s32 	%r3, %r5, %r4;
	st.volatile.shared.f32 	[%r3], %f1;
	setp.gt.u32 	%p1, %r2, 7;
	@%p1 bra 	$L__BB0_2;
	cvta.to.global.u64 	%rd8, %rd1;
	mul.wide.u32 	%rd9, %r2, 4;
	add.s64 	%rd10, %rd8, %rd9;
	ld.global.f32 	%f2, [%rd10];
	shl.b32 	%r6, %r2, 2;
	mov.u32 	%r7, _ZZ4testILi8EEvPfS0_S0_E4smul;
	add.s32 	%r8, %r7, %r6;
	st.shared.f32 	[%r8], %f2;
$L__BB0_2:
	cvta.to.global.u64 	%rd11, %rd2;
	and.b32  	%r10, %r4, 28;
	mov.u32 	%r11, _ZZ4testILi8EEvPfS0_S0_E4smul;
	add.s32 	%r12, %r11, %r10;
	ld.shared.f32 	%f3, [%r12];
	ld.volatile.shared.f32 	%f4, [%r3];
	mul.f32 	%f5, %f3, %f4;
	st.volatile.shared.f32 	[%r3], %f5;
	ld.volatile.shared.f32 	%f6, [%r3];
	mul.wide.u32 	%rd12, %r2, 4;
	add.s64 	%rd13, %rd11, %rd12;
	st.global.f32 	[%rd13], %f6;
	ret;

}


// ===== COMPILED SASS (sm_100) =====

	.target	sm_100

	.elftype	@"ET_EXEC"


//--------------------- .note.nv.tkinfo           --------------------------
	.section	.note.nv.tkinfo,"",@"SHT_NOTE"
	.sectionflags	@"SHF_NOTE_NV_TKINFO"
	.tkinfo
        /*0018*/ 	.word	0x00000002
        /*0030*/ 	.string	""
        /*0030*/ 	.string	"ptxas"
        /*0030*/ 	.string	"Cuda compilation tools, release 13.0, V13.0.88"
        /*0030*/ 	.string	"Build cuda_13.0.r13.0/compiler.36424714_0"
        /*0030*/ 	.string	"-arch sm_100 -m 64 "



//--------------------- .note.nv.cuinfo           --------------------------
	.section	.note.nv.cuinfo,"",@"SHT_NOTE"
	.sectionflags	@"SHF_NOTE_NV_CUINFO"
        /*0018*/ 	.short	0x0002
        /*001a*/ 	.short	0x0064
        /*001c*/ 	.short	0x0082
	.zero		2


//--------------------- .nv.info                  --------------------------
	.section	.nv.info,"",@"SHT_CUDA_INFO"
	.align	4


	//----- nvinfo : EIATTR_REGCOUNT
	.align		4
        /*0000*/ 	.byte	0x04, 0x2f
        /*0002*/ 	.short	(.L_1 - .L_0)
	.align		4
.L_0:
        /*0004*/ 	.word	index@(_Z4testILi8EEvPfS0_S0_)
        /*0008*/ 	.word	0x00000010


	//----- nvinfo : EIATTR_FRAME_SIZE
	.align		4
.L_1:
        /*000c*/ 	.byte	0x04, 0x11
        /*000e*/ 	.short	(.L_3 - .L_2)
	.align		4
.L_2:
        /*0010*/ 	.word	index@(_Z4testILi8EEvPfS0_S0_)
        /*0014*/ 	.word	0x00000000


	//----- nvinfo : EIATTR_MIN_STACK_SIZE
	.align		4
.L_3:
        /*0018*/ 	.byte	0x04, 0x12
        /*001a*/ 	.short	(.L_5 - .L_4)
	.align		4
.L_4:
        /*001c*/ 	.word	index@(_Z4testILi8EEvPfS0_S0_)
        /*0020*/ 	.word	0x00000000
.L_5:


//--------------------- .nv.compat                --------------------------
	.section	.nv.compat,"",@"SHT_CUDA_COMPAT_INFO"
	.align	4
        /*0000*/ 	.byte	0x02, 0x09, 0x00, 0x00, 0x02, 0x02, 0x01, 0x00, 0x02, 0x05, 0x05, 0x00, 0x03, 0x07, 0x01, 0x01
        /*0010*/ 	.byte	0x02, 0x03, 0x00, 0x00, 0x02, 0x06, 0x01, 0x00, 0x04, 0x0b, 0x08, 0x00, 0x09, 0x00, 0x00, 0x00
        /*0020*/ 	.byte	0x00, 0x00, 0x00, 0x00


//--------------------- .nv.info._Z4testILi8EEvPfS0_S0_ --------------------------
	.section	.nv.info._Z4testILi8EEvPfS0_S0_,"",@"SHT_CUDA_INFO"
	.sectionflags	@""
	.align	4


	//----- nvinfo : EIATTR_CUDA_API_VERSION
	.align		4
        /*0000*/ 	.byte	0x04, 0x37
        /*0002*/ 	.short	(.L_7 - .L_6)
.L_6:
        /*0004*/ 	.word	0x00000082


	//----- nvinfo : EIATTR_KPARAM_INFO
	.align		4
.L_7:
        /*0008*/ 	.byte	0x04, 0x17
        /*000a*/ 	.short	(.L_9 - .L_8)
.L_8:
        /*000c*/ 	.word	0x00000000
        /*0010*/ 	.short	0x0002
        /*0012*/ 	.short	0x0010
        /*0014*/ 	.byte	0x00, 0xf5, 0x21, 0x00


	//----- nvinfo : EIATTR_KPARAM_INFO
	.align		4
.L_9:
        /*0018*/ 	.byte	0x04, 0x17
        /*001a*/ 	.short	(.L_11 - .L_10)
.L_10:
        /*001c*/ 	.word	0x00000000
        /*0020*/ 	.short	0x0001
        /*0022*/ 	.short	0x0008
        /*0024*/ 	.byte	0x00, 0xf5, 0x21, 0x00


	//----- nvinfo : EIATTR_KPARAM_INFO
	.align		4
.L_11:
        /*0028*/ 	.byte	0x04, 0x17
        /*002a*/ 	.short	(.L_13 - .L_12)
.L_12:
        /*002c*/ 	.word	0x00000000
        /*0030*/ 	.short	0x0000
        /*0032*/ 	.short	0x0000
        /*0034*/ 	.byte	0x00, 0xf5, 0x21, 0x00


	//----- nvinfo : EIATTR_SPARSE_MMA_MASK
	.align		4
.L_13:
        /*0038*/ 	.byte	0x03, 0x50
        /*003a*/ 	.short	0x0000


	//----- nvinfo : EIATTR_MAXREG_COUNT
	.align		4
        /*003c*/ 	.byte	0x03, 0x1b
        /*003e*/ 	.short	0x00ff


	//----- nvinfo : EIATTR_MERCURY_ISA_VERSION
	.align		4
        /*0040*/ 	.byte	0x03, 0x5f
        /*0042*/ 	.short	0x0101


	//----- nvinfo : EIATTR_VRC_CTA_INIT_COUNT
	.align		4
        /*0044*/ 	.byte	0x02, 0x4a
	.zero		1
	.zero		1


	//----- nvinfo : EIATTR_EXIT_INSTR_OFFSETS
	.align		4
        /*0048*/ 	.byte	0x04, 0x1c
        /*004a*/ 	.short	(.L_15 - .L_14)


	//   ....[0]....
.L_14:
        /*004c*/ 	.word	0x000001f0


	//----- nvinfo : EIATTR_CBANK_PARAM_SIZE
	.align		4
.L_15:
        /*0050*/ 	.byte	0x03, 0x19
        /*0052*/ 	.short	0x0018


	//----- nvinfo : EIATTR_PARAM_CBANK
	.align		4
        /*0054*/ 	.byte	0x04, 0x0a
        /*0056*/ 	.short	(.L_17 - .L_16)
	.align		4
.L_16:
        /*0058*/ 	.word	index@(.nv.constant0._Z4testILi8EEvPfS0_S0_)
        /*005c*/ 	.short	0x0380
        /*005e*/ 	.short	0x0018


	//----- nvinfo : EIATTR_SW_WAR
	.align		4
.L_17:
        /*0060*/ 	.byte	0x04, 0x36
        /*0062*/ 	.short	(.L_19 - .L_18)
.L_18:
        /*0064*/ 	.word	0x00000008
.L_19:


//--------------------- .nv.callgraph             --------------------------
	.section	.nv.callgraph,"",@"SHT_CUDA_CALLGRAPH"
	.align	4
	.sectionentsize	8
	.align		4
        /*0000*/ 	.word	0x00000000
	.align		4
        /*0004*/ 	.word	0xffffffff
	.align		4
        /*0008*/ 	.word	0x00000000
	.align		4
        /*000c*/ 	.word	0xfffffffe
	.align		4
        /*0010*/ 	.word	0x00000000
	.align		4
        /*0014*/ 	.word	0xfffffffd
	.align		4
        /*0018*/ 	.word	0x00000000
	.align		4
        /*001c*/ 	.word	0xfffffffc


//--------------------- .text._Z4testILi8EEvPfS0_S0_ --------------------------
	.section	.text._Z4testILi8EEvPfS0_S0_,"ax",@progbits
	.align	128
        .global         _Z4testILi8EEvPfS0_S0_
        .type           _Z4testILi8EEvPfS0_S0_,@function
        .size           _Z4testILi8EEvPfS0_S0_,(.L_x_1 - _Z4testILi8EEvPfS0_S0_)
        .other          _Z4testILi8EEvPfS0_S0_,@"STO_CUDA_ENTRY STV_DEFAULT"
_Z4testILi8EEvPfS0_S0_:
.text._Z4testILi8EEvPfS0_S0_:
[----:B------:R-:W-:Y:S01]  /*0000*/  LDC R1, c[0x0][0x37c] ;  /* 0x0000df00ff017b82 */ /* 0x000fe20000000800 */
[----:B------:R-:W0:Y:S01]  /*0010*/  S2R R0, SR_TID.X ;  /* 0x0000000000007919 */ /* 0x000e220000002100 */
[----:B------:R-:W1:Y:S01]  /*0020*/  LDCU.64 UR4, c[0x0][0x380] ;  /* 0x00007000ff0477ac */ /* 0x000e620008000a00 */
[----:B------:R-:W2:Y:S01]  /*0030*/  LDCU.64 UR8, c[0x0][0x358] ;  /* 0x00006b00ff0877ac */ /* 0x000ea20008000a00 */
[C---:B0-----:R-:W-:Y:S01]  /*0040*/  LOP3.LUT R7, R0.reuse, 0x1f, RZ, 0xc0, !PT ;  /* 0x0000001f00077812 */ /* 0x041fe200078ec0ff */
[----:B------:R-:W-:-:S03]  /*0050*/  IMAD.SHL.U32 R0, R0, 0x4, RZ ;  /* 0x0000000400007824 */ /* 0x000fc600078e00ff */
[----:B------:R-:W-:Y:S02]  /*0060*/  ISETP.GT.U32.AND P0, PT, R7, 0x7, PT ;  /* 0x000000070700780c */ /* 0x000fe40003f04070 */
[----:B------:R-:W-:-:S04]  /*0070*/  LOP3.LUT R4, R0, 0x7c, RZ, 0xc0, !PT ;  /* 0x0000007c00047812 */ /* 0x000fc800078ec0ff */
[----:B-1----:R-:W-:-:S05]  /*0080*/  IADD3 R4, P1, PT, R4, UR4, RZ ;  /* 0x0000000404047c10 */ /* 0x002fca000ff3e0ff */
[----:B------:R-:W-:Y:S02]  /*0090*/  IMAD.X R5, RZ, RZ, UR5, P1 ;  /* 0x00000005ff057e24 */ /* 0x000fe400088e06ff */
[----:B------:R-:W0:Y:S04]  /*00a0*/  @!P0 LDC.64 R2, c[0x0][0x388] ;  /* 0x0000e200ff028b82 */ /* 0x000e280000000a00 */
[----:B--2---:R-:W2:Y:S01]  /*00b0*/  LDG.E R5, desc[UR8][R4.64] ;  /* 0x0000000804057981 */ /* 0x004ea2000c1e1900 */
[----:B0-----:R-:W-:-:S05]  /*00c0*/  @!P0 IMAD.WIDE.U32 R2, R7, 0x4, R2 ;  /* 0x0000000407028825 */ /* 0x001fca00078e0002 */
[----:B------:R-:W3:Y:S01]  /*00d0*/  @!P0 LDG.E R6, desc[UR8][R2.64] ;  /* 0x0000000802068981 */ /* 0x000ee2000c1e1900 */
[----:B------:R-:W0:Y:S01]  /*00e0*/  S2UR UR6, SR_CgaCtaId ;  /* 0x00000000000679c3 */ /* 0x000e220000008800 */
[----:B------:R-:W-:Y:S02]  /*00f0*/  UMOV UR4, 0x400 ;  /* 0x0000040000047882 */ /* 0x000fe40000000000 */
[----:B------:R-:W-:Y:S01]  /*0100*/  UIADD3 UR5, UPT, UPT, UR4, 0x100, URZ ;  /* 0x0000010004057890 */ /* 0x000fe2000fffe0ff */
[----:B------:R-:W-:-:S03]  /*0110*/  LOP3.LUT R8, R0, 0x1c, RZ, 0xc0, !PT ;  /* 0x0000001c00087812 */ /* 0x000fc600078ec0ff */
[----:B0-----:R-:W-:Y:S02]  /*0120*/  ULEA UR5, UR6, UR5, 0x18 ;  /* 0x0000000506057291 */ /* 0x001fe4000f8ec0ff */
[----:B------:R-:W-:-:S04]  /*0130*/  ULEA UR4, UR6, UR4, 0x18 ;  /* 0x0000000406047291 */ /* 0x000fc8000f8ec0ff */
[----:B------:R-:W-:-:S05]  /*0140*/  @!P0 LEA R9, R7, UR5, 0x2 ;  /* 0x0000000507098c11 */ /* 0x000fca000f8e10ff */
[----:B--2---:R-:W-:Y:S04]  /*0150*/  STS [R0+UR4], R5 ;  /* 0x0000000500007988 */ /* 0x004fe80008000804 */
[----:B---3--:R-:W-:Y:S04]  /*0160*/  @!P0 STS [R9], R6 ;  /* 0x0000000609008388 */ /* 0x008fe80000000800 */
[----:B------:R-:W-:Y:S04]  /*0170*/  LDS R8, [R8+UR5] ;  /* 0x0000000508087984 */ /* 0x000fe80008000800 */
[----:B------:R-:W0:Y:S02]  /*0180*/  LDS R3, [R0+UR4] ;  /* 0x0000000400037984 */ /* 0x000e240008000800 */
[----:B0-----:R-:W-:-:S02]  /*0190*/  FMUL R11, R8, R3 ;  /* 0x00000003080b7220 */ /* 0x001fc40000400000 */
[----:B------:R-:W0:Y:S03]  /*01a0*/  LDC.64 R2, c[0x0][0x390] ;  /* 0x0000e400ff027b82 */ /* 0x000e260000000a00 */
[----:B------:R-:W-:Y:S04]  /*01b0*/  STS [R0+UR4], R11 ;  /* 0x0000000b00007988 */ /* 0x000fe80008000804 */
[----:B------:R-:W1:Y:S01]  /*01c0*/  LDS R13, [R0+UR4] ;  /* 0x00000004000d7984 */ /* 0x000e620008000800 */
[----:B0-----:R-:W-:-:S05]  /*01d0*/  IMAD.WIDE.U32 R2, R7, 0x4, R2 ;  /* 0x0000000407027825 */ /* 0x001fca00078e0002 */
[----:B-1----:R-:W-:Y:S01]  /*01e0*/  STG.E desc[UR8][R2.64], R13 ;  /* 0x0000000d02007986 */ /* 0x002fe2000c101908 */
[----:B------:R-:W-:Y:S05]  /*01f0*/  EXIT ;  /* 0x000000000000794d */ /* 0x000fea0003800000 */
.L_x_0:
[----:B------:R-:W-:-:S00]  /*0200*/  BRA `(.L_x_0) ;  /* 0xfffffffc00fc7947 */ /* 0x000fc0000383ffff */
[----:B------:R-:W-:-:S00]  /*0210*/  NOP ;  /* 0x0000000000007918 */ /* 0x000fc00000000000 */
        /* <DEDUP_REMOVED lines=14> */
.L_x_1:


//--------------------- .nv.shared._Z4testILi8EEvPfS0_S0_ --------------------------
	.section	.nv.shared._Z4testILi8EEvPfS0_S0_,"aw",@nobits
	.sectionflags	@""
	.align	4
.nv.shared._Z4testILi8EEvPfS0_S0_:
	.zero		1312


//--------------------- .nv.shared.reserved.0     --------------------------
	.section	.nv.shared.reserved.0,"aw",@nobits
	.weak		__nv_reservedSMEM_offset_0_alias
	.size		__nv_reservedSMEM_offset_0_alias, 0, 64
	.other		__nv_reservedSMEM_offset_0_alias,@"STO_CUDA_RESERVED_SHARED STV_DEFAULT"
__nv_reservedSMEM_offset_0_alias:
	.zero		0
	.zero		64


//--------------------- .nv.constant0._Z4testILi8EEvPfS0_S0_ --------------------------
	.section	.nv.constant0._Z4testILi8EEvPfS0_S0_,"a",@progbits
	.sectionflags	@""
	.align	4
.nv.constant0._Z4testILi8EEvPfS0_S0_:
	.zero		920


//--------------------- SYMBOLS --------------------------

	.type		.nv.reservedSmem.offset0,@object
	.size		.nv.reservedSmem.offset0,0x4
	.type		.nv.reservedSmem.cap,@object
	.size		.nv.reservedSmem.cap,0x4
